//
// Generated by NVIDIA NVVM Compiler
//
// Compiler Build ID: CL-36424714
// Cuda compilation tools, release 13.0, V13.0.88
// Based on NVVM 20.0.0
//

.version 9.0
.target sm_100
.address_size 64

	// .globl	_Z7x_dot_wPfS_S_jjj
// _ZZ7x_dot_wPfS_S_jjjE3S_X has been demoted
// _ZZ7x_dot_wPfS_S_jjjE3S_Y has been demoted

.visible .entry _Z7x_dot_wPfS_S_jjj(
	.param .u64 .ptr .align 1 _Z7x_dot_wPfS_S_jjj_param_0,
	.param .u64 .ptr .align 1 _Z7x_dot_wPfS_S_jjj_param_1,
	.param .u64 .ptr .align 1 _Z7x_dot_wPfS_S_jjj_param_2,
	.param .u32 _Z7x_dot_wPfS_S_jjj_param_3,
	.param .u32 _Z7x_dot_wPfS_S_jjj_param_4,
	.param .u32 _Z7x_dot_wPfS_S_jjj_param_5
)
{
	.reg .pred 	%p<25>;
	.reg .b32 	%r<68>;
	.reg .b32 	%f<126>;
	.reg .b64 	%rd<21>;
	// demoted variable
	.shared .align 4 .b8 _ZZ7x_dot_wPfS_S_jjjE3S_X[400];
	// demoted variable
	.shared .align 4 .b8 _ZZ7x_dot_wPfS_S_jjjE3S_Y[400];
	ld.param.u64 	%rd4, [_Z7x_dot_wPfS_S_jjj_param_0];
	ld.param.u64 	%rd5, [_Z7x_dot_wPfS_S_jjj_param_1];
	ld.param.u64 	%rd3, [_Z7x_dot_wPfS_S_jjj_param_2];
	ld.param.u32 	%r34, [_Z7x_dot_wPfS_S_jjj_param_3];
	ld.param.u32 	%r35, [_Z7x_dot_wPfS_S_jjj_param_4];
	ld.param.u32 	%r36, [_Z7x_dot_wPfS_S_jjj_param_5];
	cvta.to.global.u64 	%rd1, %rd5;
	cvta.to.global.u64 	%rd2, %rd4;
	mov.u32 	%r1, %tid.x;
	mov.u32 	%r2, %tid.y;
	mov.u32 	%r38, %ntid.x;
	mov.u32 	%r39, %ctaid.x;
	mad.lo.s32 	%r3, %r38, %r39, %r1;
	mov.u32 	%r40, %ntid.y;
	mov.u32 	%r41, %ctaid.y;
	mad.lo.s32 	%r4, %r40, %r41, %r2;
	add.s32 	%r42, %r35, -1;
	mul.hi.u32 	%r43, %r42, -858993459;
	shr.u32 	%r5, %r43, 3;
	mul.lo.s32 	%r44, %r2, 40;
	mov.u32 	%r45, _ZZ7x_dot_wPfS_S_jjjE3S_X;
	add.s32 	%r6, %r45, %r44;
	shl.b32 	%r46, %r1, 2;
	add.s32 	%r7, %r6, %r46;
	mul.lo.s32 	%r8, %r35, %r4;
	mov.u32 	%r47, _ZZ7x_dot_wPfS_S_jjjE3S_Y;
	add.s32 	%r10, %r47, %r46;
	add.s32 	%r9, %r10, %r44;
	setp.lt.u32 	%p1, %r42, 10;
	mov.f32 	%f125, 0f00000000;
	mov.b32 	%r67, 0;
	@%p1 bra 	$L__BB0_12;
	add.s32 	%r49, %r5, 1;
	and.b32  	%r50, %r49, 1073741822;
	neg.s32 	%r66, %r50;
	add.s32 	%r51, %r2, 10;
	mad.lo.s32 	%r63, %r36, %r51, %r3;
	mul.lo.s32 	%r13, %r36, 20;
	mad.lo.s32 	%r62, %r2, %r36, %r3;
	add.s32 	%r61, %r1, %r8;
	mov.f32 	%f125, 0f00000000;
	mov.b32 	%r65, 10;
	mov.u32 	%r60, %r1;
	mov.u32 	%r64, %r2;
$L__BB0_2:
	setp.ge.u32 	%p2, %r4, %r34;
	setp.ge.u32 	%p3, %r60, %r35;
	mov.f32 	%f117, 0f00000000;
	or.pred  	%p4, %p2, %p3;
	@%p4 bra 	$L__BB0_4;
	mul.wide.u32 	%rd6, %r61, 4;
	add.s64 	%rd7, %rd2, %rd6;
	ld.global.f32 	%f117, [%rd7];
$L__BB0_4:
	setp.ge.u32 	%p5, %r3, %r36;
	st.shared.f32 	[%r7], %f117;
	setp.ge.u32 	%p6, %r64, %r35;
	mov.f32 	%f118, 0f00000000;
	or.pred  	%p7, %p5, %p6;
	@%p7 bra 	$L__BB0_6;
	mul.wide.u32 	%rd8, %r62, 4;
	add.s64 	%rd9, %rd1, %rd8;
	ld.global.f32 	%f118, [%rd9];
$L__BB0_6:
	st.shared.f32 	[%r9], %f118;
	bar.sync 	0;
	ld.shared.f32 	%f26, [%r6];
	ld.shared.f32 	%f27, [%r10];
	fma.rn.f32 	%f28, %f26, %f27, %f125;
	ld.shared.f32 	%f29, [%r6+4];
	ld.shared.f32 	%f30, [%r10+40];
	fma.rn.f32 	%f31, %f29, %f30, %f28;
	ld.shared.f32 	%f32, [%r6+8];
	ld.shared.f32 	%f33, [%r10+80];
	fma.rn.f32 	%f34, %f32, %f33, %f31;
	ld.shared.f32 	%f35, [%r6+12];
	ld.shared.f32 	%f36, [%r10+120];
	fma.rn.f32 	%f37, %f35, %f36, %f34;
	ld.shared.f32 	%f38, [%r6+16];
	ld.shared.f32 	%f39, [%r10+160];
	fma.rn.f32 	%f40, %f38, %f39, %f37;
	ld.shared.f32 	%f41, [%r6+20];
	ld.shared.f32 	%f42, [%r10+200];
	fma.rn.f32 	%f43, %f41, %f42, %f40;
	ld.shared.f32 	%f44, [%r6+24];
	ld.shared.f32 	%f45, [%r10+240];
	fma.rn.f32 	%f46, %f44, %f45, %f43;
	ld.shared.f32 	%f47, [%r6+28];
	ld.shared.f32 	%f48, [%r10+280];
	fma.rn.f32 	%f49, %f47, %f48, %f46;
	ld.shared.f32 	%f50, [%r6+32];
	ld.shared.f32 	%f51, [%r10+320];
	fma.rn.f32 	%f52, %f50, %f51, %f49;
	ld.shared.f32 	%f53, [%r6+36];
	ld.shared.f32 	%f54, [%r10+360];
	fma.rn.f32 	%f6, %f53, %f54, %f52;
	bar.sync 	0;
	add.s32 	%r52, %r60, 10;
	setp.ge.u32 	%p9, %r52, %r35;
	mov.f32 	%f119, 0f00000000;
	or.pred  	%p10, %p2, %p9;
	@%p10 bra 	$L__BB0_8;
	add.s32 	%r53, %r61, 10;
	mul.wide.u32 	%rd10, %r53, 4;
	add.s64 	%rd11, %rd2, %rd10;
	ld.global.f32 	%f119, [%rd11];
$L__BB0_8:
	st.shared.f32 	[%r7], %f119;
	add.s32 	%r54, %r64, 10;
	setp.ge.u32 	%p12, %r54, %r35;
	mov.f32 	%f120, 0f00000000;
	or.pred  	%p13, %p5, %p12;
	@%p13 bra 	$L__BB0_10;
	mul.wide.u32 	%rd12, %r63, 4;
	add.s64 	%rd13, %rd1, %rd12;
	ld.global.f32 	%f120, [%rd13];
$L__BB0_10:
	st.shared.f32 	[%r9], %f120;
	bar.sync 	0;
	ld.shared.f32 	%f56, [%r6];
	ld.shared.f32 	%f57, [%r10];
	fma.rn.f32 	%f58, %f56, %f57, %f6;
	ld.shared.f32 	%f59, [%r6+4];
	ld.shared.f32 	%f60, [%r10+40];
	fma.rn.f32 	%f61, %f59, %f60, %f58;
	ld.shared.f32 	%f62, [%r6+8];
	ld.shared.f32 	%f63, [%r10+80];
	fma.rn.f32 	%f64, %f62, %f63, %f61;
	ld.shared.f32 	%f65, [%r6+12];
	ld.shared.f32 	%f66, [%r10+120];
	fma.rn.f32 	%f67, %f65, %f66, %f64;
	ld.shared.f32 	%f68, [%r6+16];
	ld.shared.f32 	%f69, [%r10+160];
	fma.rn.f32 	%f70, %f68, %f69, %f67;
	ld.shared.f32 	%f71, [%r6+20];
	ld.shared.f32 	%f72, [%r10+200];
	fma.rn.f32 	%f73, %f71, %f72, %f70;
	ld.shared.f32 	%f74, [%r6+24];
	ld.shared.f32 	%f75, [%r10+240];
	fma.rn.f32 	%f76, %f74, %f75, %f73;
	ld.shared.f32 	%f77, [%r6+28];
	ld.shared.f32 	%f78, [%r10+280];
	fma.rn.f32 	%f79, %f77, %f78, %f76;
	ld.shared.f32 	%f80, [%r6+32];
	ld.shared.f32 	%f81, [%r10+320];
	fma.rn.f32 	%f82, %f80, %f81, %f79;
	ld.shared.f32 	%f83, [%r6+36];
	ld.shared.f32 	%f84, [%r10+360];
	fma.rn.f32 	%f125, %f83, %f84, %f82;
	bar.sync 	0;
	add.s32 	%r66, %r66, 2;
	add.s32 	%r65, %r65, 20;
	add.s32 	%r64, %r64, 20;
	add.s32 	%r63, %r63, %r13;
	add.s32 	%r62, %r62, %r13;
	add.s32 	%r61, %r61, 20;
	add.s32 	%r60, %r60, 20;
	setp.ne.s32 	%p14, %r66, 0;
	@%p14 bra 	$L__BB0_2;
	add.s32 	%r67, %r65, -10;
$L__BB0_12:
	and.b32  	%r55, %r5, 1;
	setp.eq.b32 	%p15, %r55, 1;
	@%p15 bra 	$L__BB0_18;
	setp.ge.u32 	%p16, %r4, %r34;
	add.s32 	%r32, %r67, %r1;
	setp.ge.u32 	%p17, %r32, %r35;
	mov.f32 	%f123, 0f00000000;
	or.pred  	%p18, %p16, %p17;
	@%p18 bra 	$L__BB0_15;
	add.s32 	%r57, %r32, %r8;
	mul.wide.u32 	%rd14, %r57, 4;
	add.s64 	%rd15, %rd2, %rd14;
	ld.global.f32 	%f123, [%rd15];
$L__BB0_15:
	setp.ge.u32 	%p19, %r3, %r36;
	st.shared.f32 	[%r7], %f123;
	add.s32 	%r33, %r67, %r2;
	setp.ge.u32 	%p20, %r33, %r35;
	mov.f32 	%f124, 0f00000000;
	or.pred  	%p21, %p19, %p20;
	@%p21 bra 	$L__BB0_17;
	mad.lo.s32 	%r58, %r33, %r36, %r3;
	mul.wide.u32 	%rd16, %r58, 4;
	add.s64 	%rd17, %rd1, %rd16;
	ld.global.f32 	%f124, [%rd17];
$L__BB0_17:
	st.shared.f32 	[%r9], %f124;
	bar.sync 	0;
	ld.shared.f32 	%f87, [%r6];
	ld.shared.f32 	%f88, [%r10];
	fma.rn.f32 	%f89, %f87, %f88, %f125;
	ld.shared.f32 	%f90, [%r6+4];
	ld.shared.f32 	%f91, [%r10+40];
	fma.rn.f32 	%f92, %f90, %f91, %f89;
	ld.shared.f32 	%f93, [%r6+8];
	ld.shared.f32 	%f94, [%r10+80];
	fma.rn.f32 	%f95, %f93, %f94, %f92;
	ld.shared.f32 	%f96, [%r6+12];
	ld.shared.f32 	%f97, [%r10+120];
	fma.rn.f32 	%f98, %f96, %f97, %f95;
	ld.shared.f32 	%f99, [%r6+16];
	ld.shared.f32 	%f100, [%r10+160];
	fma.rn.f32 	%f101, %f99, %f100, %f98;
	ld.shared.f32 	%f102, [%r6+20];
	ld.shared.f32 	%f103, [%r10+200];
	fma.rn.f32 	%f104, %f102, %f103, %f101;
	ld.shared.f32 	%f105, [%r6+24];
	ld.shared.f32 	%f106, [%r10+240];
	fma.rn.f32 	%f107, %f105, %f106, %f104;
	ld.shared.f32 	%f108, [%r6+28];
	ld.shared.f32 	%f109, [%r10+280];
	fma.rn.f32 	%f110, %f108, %f109, %f107;
	ld.shared.f32 	%f111, [%r6+32];
	ld.shared.f32 	%f112, [%r10+320];
	fma.rn.f32 	%f113, %f111, %f112, %f110;
	ld.shared.f32 	%f114, [%r6+36];
	ld.shared.f32 	%f115, [%r10+360];
	fma.rn.f32 	%f125, %f114, %f115, %f113;
	bar.sync 	0;
$L__BB0_18:
	setp.ge.u32 	%p22, %r3, %r36;
	setp.ge.u32 	%p23, %r4, %r34;
	or.pred  	%p24, %p23, %p22;
	@%p24 bra 	$L__BB0_20;
	mad.lo.s32 	%r59, %r36, %r4, %r3;
	cvta.to.global.u64 	%rd18, %rd3;
	mul.wide.u32 	%rd19, %r59, 4;
	add.s64 	%rd20, %rd18, %rd19;
	st.global.f32 	[%rd20], %f125;
$L__BB0_20:
	ret;

}


// ===== COMPILED SASS (sm_100) =====

	.target	sm_100

	.elftype	@"ET_EXEC"


//--------------------- .note.nv.tkinfo           --------------------------
	.section	.note.nv.tkinfo,"",@"SHT_NOTE"
	.sectionflags	@"SHF_NOTE_NV_TKINFO"
	.tkinfo
        /*0018*/ 	.word	0x00000002
        /*0030*/ 	.string	""
        /*0030*/ 	.string	"ptxas"
        /*0030*/ 	.string	"Cuda compilation tools, release 13.0, V13.0.88"
        /*0030*/ 	.string	"Build cuda_13.0.r13.0/compiler.36424714_0"
        /*0030*/ 	.string	"-arch sm_100 -m 64 "



//--------------------- .note.nv.cuinfo           --------------------------
	.section	.note.nv.cuinfo,"",@"SHT_NOTE"
	.sectionflags	@"SHF_NOTE_NV_CUINFO"
        /*0018*/ 	.short	0x0002
        /*001a*/ 	.short	0x0064
        /*001c*/ 	.short	0x0082
	.zero		2


//--------------------- .nv.info                  --------------------------
	.section	.nv.info,"",@"SHT_CUDA_INFO"
	.align	4


	//----- nvinfo : EIATTR_REGCOUNT
	.align		4
        /*0000*/ 	.byte	0x04, 0x2f
        /*0002*/ 	.short	(.L_1 - .L_0)
	.align		4
.L_0:
        /*0004*/ 	.word	index@(_Z7x_dot_wPfS_S_jjj)
        /*0008*/ 	.word	0x00000020


	//----- nvinfo : EIATTR_FRAME_SIZE
	.align		4
.L_1:
        /*000c*/ 	.byte	0x04, 0x11
        /*000e*/ 	.short	(.L_3 - .L_2)
	.align		4
.L_2:
        /*0010*/ 	.word	index@(_Z7x_dot_wPfS_S_jjj)
        /*0014*/ 	.word	0x00000000


	//----- nvinfo : EIATTR_MIN_STACK_SIZE
	.align		4
.L_3:
        /*0018*/ 	.byte	0x04, 0x12
        /*001a*/ 	.short	(.L_5 - .L_4)
	.align		4
.L_4:
        /*001c*/ 	.word	index@(_Z7x_dot_wPfS_S_jjj)
        /*0020*/ 	.word	0x00000000
.L_5:


//--------------------- .nv.compat                --------------------------
	.section	.nv.compat,"",@"SHT_CUDA_COMPAT_INFO"
	.align	4
        /*0000*/ 	.byte	0x02, 0x09, 0x00, 0x00, 0x02, 0x02, 0x01, 0x00, 0x02, 0x05, 0x05, 0x00, 0x03, 0x07, 0x01, 0x01
        /*0010*/ 	.byte	0x02, 0x03, 0x00, 0x00, 0x02, 0x06, 0x01, 0x00, 0x04, 0x0b, 0x08, 0x00, 0x09, 0x00, 0x00, 0x00
        /*0020*/ 	.byte	0x00, 0x00, 0x00, 0x00


//--------------------- .nv.info._Z7x_dot_wPfS_S_jjj --------------------------
	.section	.nv.info._Z7x_dot_wPfS_S_jjj,"",@"SHT_CUDA_INFO"
	.sectionflags	@""
	.align	4


	//----- nvinfo : EIATTR_CUDA_API_VERSION
	.align		4
        /*0000*/ 	.byte	0x04, 0x37
        /*0002*/ 	.short	(.L_7 - .L_6)
.L_6:
        /*0004*/ 	.word	0x00000082


	//----- nvinfo : EIATTR_KPARAM_INFO
	.align		4
.L_7:
        /*0008*/ 	.byte	0x04, 0x17
        /*000a*/ 	.short	(.L_9 - .L_8)
.L_8:
        /*000c*/ 	.word	0x00000000
        /*0010*/ 	.short	0x0005
        /*0012*/ 	.short	0x0020
        /*0014*/ 	.byte	0x00, 0xf0, 0x11, 0x00


	//----- nvinfo : EIATTR_KPARAM_INFO
	.align		4
.L_9:
        /*0018*/ 	.byte	0x04, 0x17
        /*001a*/ 	.short	(.L_11 - .L_10)
.L_10:
        /*001c*/ 	.word	0x00000000
        /*0020*/ 	.short	0x0004
        /*0022*/ 	.short	0x001c
        /*0024*/ 	.byte	0x00, 0xf0, 0x11, 0x00


	//----- nvinfo : EIATTR_KPARAM_INFO
	.align		4
.L_11:
        /*0028*/ 	.byte	0x04, 0x17
        /*002a*/ 	.short	(.L_13 - .L_12)
.L_12:
        /*002c*/ 	.word	0x00000000
        /*0030*/ 	.short	0x0003
        /*0032*/ 	.short	0x0018
        /*0034*/ 	.byte	0x00, 0xf0, 0x11, 0x00


	//----- nvinfo : EIATTR_KPARAM_INFO
	.align		4
.L_13:
        /*0038*/ 	.byte	0x04, 0x17
        /*003a*/ 	.short	(.L_15 - .L_14)
.L_14:
        /*003c*/ 	.word	0x00000000
        /*0040*/ 	.short	0x0002
        /*0042*/ 	.short	0x0010
        /*0044*/ 	.byte	0x00, 0xf5, 0x21, 0x00


	//----- nvinfo : EIATTR_KPARAM_INFO
	.align		4
.L_15:
        /*0048*/ 	.byte	0x04, 0x17
        /*004a*/ 	.short	(.L_17 - .L_16)
.L_16:
        /*004c*/ 	.word	0x00000000
        /*0050*/ 	.short	0x0001
        /*0052*/ 	.short	0x0008
        /*0054*/ 	.byte	0x00, 0xf5, 0x21, 0x00


	//----- nvinfo : EIATTR_KPARAM_INFO
	.align		4
.L_17:
        /*0058*/ 	.byte	0x04, 0x17
        /*005a*/ 	.short	(.L_19 - .L_18)
.L_18:
        /*005c*/ 	.word	0x00000000
        /*0060*/ 	.short	0x0000
        /*0062*/ 	.short	0x0000
        /*0064*/ 	.byte	0x00, 0xf5, 0x21, 0x00


	//----- nvinfo : EIATTR_SPARSE_MMA_MASK
	.align		4
.L_19:
        /*0068*/ 	.byte	0x03, 0x50
        /*006a*/ 	.short	0x0000


	//----- nvinfo : EIATTR_MAXREG_COUNT
	.align		4
        /*006c*/ 	.byte	0x03, 0x1b
        /*006e*/ 	.short	0x00ff


	//----- nvinfo : EIATTR_NUM_BARRIERS
	.align		4
        /*0070*/ 	.byte	0x02, 0x4c
        /*0072*/ 	.byte	0x01
	.zero		1


	//----- nvinfo : EIATTR_MERCURY_ISA_VERSION
	.align		4
        /*0074*/ 	.byte	0x03, 0x5f
        /*0076*/ 	.short	0x0101


	//----- nvinfo : EIATTR_VRC_CTA_INIT_COUNT
	.align		4
        /*0078*/ 	.byte	0x02, 0x4a
	.zero		1
	.zero		1


	//----- nvinfo : EIATTR_EXIT_INSTR_OFFSETS
	.align		4
        /*007c*/ 	.byte	0x04, 0x1c
        /*007e*/ 	.short	(.L_21 - .L_20)


	//   ....[0]....
.L_20:
        /*0080*/ 	.word	0x00000be0


	//   ....[1]....
        /*0084*/ 	.word	0x00000c30


	//----- nvinfo : EIATTR_CBANK_PARAM_SIZE
	.align		4
.L_21:
        /*0088*/ 	.byte	0x03, 0x19
        /*008a*/ 	.short	0x0024


	//----- nvinfo : EIATTR_PARAM_CBANK
	.align		4
        /*008c*/ 	.byte	0x04, 0x0a
        /*008e*/ 	.short	(.L_23 - .L_22)
	.align		4
.L_22:
        /*0090*/ 	.word	index@(.nv.constant0._Z7x_dot_wPfS_S_jjj)
        /*0094*/ 	.short	0x0380
        /*0096*/ 	.short	0x0024


	//----- nvinfo : EIATTR_SW_WAR
	.align		4
.L_23:
        /*0098*/ 	.byte	0x04, 0x36
        /*009a*/ 	.short	(.L_25 - .L_24)
.L_24:
        /*009c*/ 	.word	0x00000008
.L_25:


//--------------------- .nv.callgraph             --------------------------
	.section	.nv.callgraph,"",@"SHT_CUDA_CALLGRAPH"
	.align	4
	.sectionentsize	8
	.align		4
        /*0000*/ 	.word	0x00000000
	.align		4
        /*0004*/ 	.word	0xffffffff
	.align		4
        /*0008*/ 	.word	0x00000000
	.align		4
        /*000c*/ 	.word	0xfffffffe
	.align		4
        /*0010*/ 	.word	0x00000000
	.align		4
        /*0014*/ 	.word	0xfffffffd
	.align		4
        /*0018*/ 	.word	0x00000000
	.align		4
        /*001c*/ 	.word	0xfffffffc


//--------------------- .text._Z7x_dot_wPfS_S_jjj --------------------------
	.section	.text._Z7x_dot_wPfS_S_jjj,"ax",@progbits
	.align	128
        .global         _Z7x_dot_wPfS_S_jjj
        .type           _Z7x_dot_wPfS_S_jjj,@function
        .size           _Z7x_dot_wPfS_S_jjj,(.L_x_4 - _Z7x_dot_wPfS_S_jjj)
        .other          _Z7x_dot_wPfS_S_jjj,@"STO_CUDA_ENTRY STV_DEFAULT"
_Z7x_dot_wPfS_S_jjj:
.text._Z7x_dot_wPfS_S_jjj:
[----:B------:R-:W-:Y:S01]  /*0000*/  LDC R1, c[0x0][0x37c] ;  /* 0x0000df00ff017b82 */ /* 0x000fe20000000800 */
[----:B------:R-:W0:Y:S01]  /*0010*/  S2R R5, SR_CgaCtaId ;  /* 0x0000000000057919 */ /* 0x000e220000008800 */
[----:B------:R-:W1:Y:S01]  /*0020*/  LDCU UR7, c[0x0][0x39c] ;  /* 0x00007380ff0777ac */ /* 0x000e620008000800 */
[----:B------:R-:W-:Y:S01]  /*0030*/  MOV R3, 0x400 ;  /* 0x0000040000037802 */ /* 0x000fe20000000f00 */
[----:B------:R-:W-:Y:S01]  /*0040*/  HFMA2 R21, -RZ, RZ, 0, 0 ;  /* 0x00000000ff157431 */ /* 0x000fe200000001ff */
[----:B------:R-:W2:Y:S01]  /*0050*/  S2R R0, SR_TID.Y ;  /* 0x0000000000007919 */ /* 0x000ea20000002200 */
[----:B------:R-:W3:Y:S01]  /*0060*/  LDCU UR8, c[0x0][0x360] ;  /* 0x00006c00ff0877ac */ /* 0x000ee20008000800 */
[----:B------:R-:W-:Y:S01]  /*0070*/  IADD3 R4, PT, PT, R3, 0x190, RZ ;  /* 0x0000019003047810 */ /* 0x000fe20007ffe0ff */
[----:B------:R-:W4:Y:S01]  /*0080*/  S2R R2, SR_TID.X ;  /* 0x0000000000027919 */ /* 0x000f220000002100 */
[----:B------:R-:W5:Y:S01]  /*0090*/  LDCU UR9, c[0x0][0x364] ;  /* 0x00006c80ff0977ac */ /* 0x000f620008000800 */
[----:B------:R-:W3:Y:S01]  /*00a0*/  S2R R7, SR_CTAID.X ;  /* 0x0000000000077919 */ /* 0x000ee20000002500 */
[----:B------:R-:W0:Y:S01]  /*00b0*/  LDCU.64 UR10, c[0x0][0x358] ;  /* 0x00006b00ff0a77ac */ /* 0x000e220008000a00 */
[----:B------:R-:W5:Y:S01]  /*00c0*/  S2R R13, SR_CTAID.Y ;  /* 0x00000000000d7919 */ /* 0x000f620000002600 */
[----:B-1----:R-:W-:-:S04]  /*00d0*/  UIADD3 UR6, UPT, UPT, UR7, -0x1, URZ ;  /* 0xffffffff07067890 */ /* 0x002fc8000fffe0ff */
[----:B------:R-:W-:Y:S02]  /*00e0*/  UISETP.GE.U32.AND UP0, UPT, UR6, 0xa, UPT ;  /* 0x0000000a0600788c */ /* 0x000fe4000bf06070 */
[----:B------:R-:W-:-:S04]  /*00f0*/  UIMAD.WIDE.U32 UR4, UR6, -0x33333333, URZ ;  /* 0xcccccccd060478a5 */ /* 0x000fc8000f8e00ff */
[----:B------:R-:W-:Y:S01]  /*0100*/  USHF.R.U32.HI UR5, URZ, 0x3, UR5 ;  /* 0x00000003ff057899 */ /* 0x000fe20008011605 */
[C---:B0-----:R-:W-:Y:S02]  /*0110*/  LEA R11, R5.reuse, R3, 0x18 ;  /* 0x00000003050b7211 */ /* 0x041fe400078ec0ff */
[----:B------:R-:W-:Y:S01]  /*0120*/  UMOV UR4, URZ ;  /* 0x000000ff00047c82 */ /* 0x000fe20008000000 */
[----:B------:R-:W-:Y:S02]  /*0130*/  LEA R5, R5, R4, 0x18 ;  /* 0x0000000405057211 */ /* 0x000fe400078ec0ff */
[----:B--2---:R-:W-:Y:S02]  /*0140*/  IMAD R11, R0, 0x28, R11 ;  /* 0x00000028000b7824 */ /* 0x004fe400078e020b */
[----:B----4-:R-:W-:-:S03]  /*0150*/  LEA R5, R2, R5, 0x2 ;  /* 0x0000000502057211 */ /* 0x010fc600078e10ff */
[----:B------:R-:W-:Y:S01]  /*0160*/  LEA R4, R2, R11, 0x2 ;  /* 0x0000000b02047211 */ /* 0x000fe200078e10ff */
[----:B---3--:R-:W-:Y:S02]  /*0170*/  IMAD R20, R7, UR8, R2 ;  /* 0x0000000807147c24 */ /* 0x008fe4000f8e0202 */
[----:B------:R-:W-:Y:S02]  /*0180*/  IMAD R6, R0, 0x28, R5 ;  /* 0x0000002800067824 */ /* 0x000fe400078e0205 */
[----:B-----5:R-:W-:Y:S01]  /*0190*/  IMAD R13, R13, UR9, R0 ;  /* 0x000000090d0d7c24 */ /* 0x020fe2000f8e0200 */
[----:B------:R-:W-:Y:S06]  /*01a0*/  BRA.U !UP0, `(.L_x_0) ;  /* 0x0000000508b47547 */ /* 0x000fec000b800000 */
[----:B------:R-:W0:Y:S01]  /*01b0*/  LDC R7, c[0x0][0x3a0] ;  /* 0x0000e800ff077b82 */ /* 0x000e220000000800 */
[----:B------:R-:W1:Y:S01]  /*01c0*/  LDCU UR9, c[0x0][0x398] ;  /* 0x00007300ff0977ac */ /* 0x000e620008000800 */
[----:B------:R-:W-:Y:S01]  /*01d0*/  IADD3 R15, PT, PT, R0, 0xa, RZ ;  /* 0x0000000a000f7810 */ /* 0x000fe20007ffe0ff */
[C---:B------:R-:W-:Y:S01]  /*01e0*/  IMAD R9, R13.reuse, UR7, R2 ;  /* 0x000000070d097c24 */ /* 0x040fe2000f8e0202 */
[----:B------:R-:W-:Y:S01]  /*01f0*/  MOV R21, RZ ;  /* 0x000000ff00157202 */ /* 0x000fe20000000f00 */
[----:B------:R-:W2:Y:S01]  /*0200*/  LDCU UR6, c[0x0][0x3a0] ;  /* 0x00007400ff0677ac */ /* 0x000ea20008000800 */
[----:B------:R-:W-:Y:S02]  /*0210*/  MOV R10, R2 ;  /* 0x00000002000a7202 */ /* 0x000fe40000000f00 */
[----:B------:R-:W-:Y:S01]  /*0220*/  MOV R3, R0 ;  /* 0x0000000000037202 */ /* 0x000fe20000000f00 */
[----:B------:R-:W-:Y:S01]  /*0230*/  UIADD3 UR4, UPT, UPT, UR5, 0x1, URZ ;  /* 0x0000000105047890 */ /* 0x000fe2000fffe0ff */
[----:B------:R-:W3:Y:S03]  /*0240*/  LDCU UR8, c[0x0][0x39c] ;  /* 0x00007380ff0877ac */ /* 0x000ee60008000800 */
[----:B------:R-:W-:Y:S01]  /*0250*/  ULOP3.LUT UR4, UR4, 0x3ffffffe, URZ, 0xc0, !UPT ;  /* 0x3ffffffe04047892 */ /* 0x000fe2000f8ec0ff */
[----:B-1----:R-:W-:-:S03]  /*0260*/  ISETP.GE.U32.AND P1, PT, R13, UR9, PT ;  /* 0x000000090d007c0c */ /* 0x002fc6000bf26070 */
[----:B------:R-:W-:Y:S01]  /*0270*/  UIADD3 UR4, UPT, UPT, -UR4, URZ, URZ ;  /* 0x000000ff04047290 */ /* 0x000fe2000fffe1ff */
[--C-:B--2---:R-:W-:Y:S02]  /*0280*/  IMAD R12, R15, UR6, R20.reuse ;  /* 0x000000060f0c7c24 */ /* 0x104fe4000f8e0214 */
[----:B------:R-:W-:Y:S01]  /*0290*/  IMAD R8, R0, UR6, R20 ;  /* 0x0000000600087c24 */ /* 0x000fe2000f8e0214 */
[----:B------:R-:W-:-:S08]  /*02a0*/  UMOV UR6, 0xa ;  /* 0x0000000a00067882 */ /* 0x000fd00000000000 */
.L_x_1:
[----:B0-----:R-:W-:Y:S01]  /*02b0*/  ISETP.GE.U32.AND P0, PT, R20, R7, PT ;  /* 0x000000071400720c */ /* 0x001fe20003f06070 */
[----:B---3--:R-:W-:Y:S01]  /*02c0*/  UMOV UR7, UR8 ;  /* 0x0000000800077c82 */ /* 0x008fe20008000000 */
[----:B------:R-:W-:Y:S01]  /*02d0*/  HFMA2 R27, -RZ, RZ, 0, 0 ;  /* 0x00000000ff1b7431 */ /* 0x000fe200000001ff */
[----:B------:R-:W-:Y:S02]  /*02e0*/  ISETP.GE.U32.OR P2, PT, R10, UR7, P1 ;  /* 0x000000070a007c0c */ /* 0x000fe40008f46470 */
[----:B------:R-:W-:Y:S02]  /*02f0*/  ISETP.GE.U32.OR P3, PT, R3, UR7, P0 ;  /* 0x0000000703007c0c */ /* 0x000fe40008766470 */
[----:B------:R-:W-:-:S09]  /*0300*/  MOV R29, RZ ;  /* 0x000000ff001d7202 */ /* 0x000fd20000000f00 */
[----:B------:R-:W0:Y:S08]  /*0310*/  @!P2 LDC.64 R16, c[0x0][0x380] ;  /* 0x0000e000ff10ab82 */ /* 0x000e300000000a00 */
[----:B------:R-:W1:Y:S01]  /*0320*/  @!P3 LDC.64 R14, c[0x0][0x388] ;  /* 0x0000e200ff0ebb82 */ /* 0x000e620000000a00 */
[----:B0-----:R-:W-:-:S05]  /*0330*/  @!P2 IMAD.WIDE.U32 R18, R9, 0x4, R16 ;  /* 0x000000040912a825 */ /* 0x001fca00078e0010 */
[----:B------:R-:W2:Y:S01]  /*0340*/  @!P2 LDG.E R27, desc[UR10][R18.64] ;  /* 0x0000000a121ba981 */ /* 0x000ea2000c1e1900 */
[----:B-1----:R-:W-:-:S05]  /*0350*/  @!P3 IMAD.WIDE.U32 R22, R8, 0x4, R14 ;  /* 0x000000040816b825 */ /* 0x002fca00078e000e */
[----:B------:R0:W3:Y:S02]  /*0360*/  @!P3 LDG.E R29, desc[UR10][R22.64] ;  /* 0x0000000a161db981 */ /* 0x0000e4000c1e1900 */
[----:B0-----:R-:W-:-:S04]  /*0370*/  IADD3 R22, PT, PT, R10, 0xa, RZ ;  /* 0x0000000a0a167810 */ /* 0x001fc80007ffe0ff */
[----:B------:R-:W-:Y:S01]  /*0380*/  ISETP.GE.U32.OR P2, PT, R22, UR7, P1 ;  /* 0x0000000716007c0c */ /* 0x000fe20008f46470 */
[----:B--2---:R-:W-:Y:S04]  /*0390*/  STS [R4], R27 ;  /* 0x0000001b04007388 */ /* 0x004fe80000000800 */
[----:B---3--:R-:W-:Y:S01]  /*03a0*/  STS [R6], R29 ;  /* 0x0000001d06007388 */ /* 0x008fe20000000800 */
[----:B------:R-:W-:Y:S06]  /*03b0*/  BAR.SYNC.DEFER_BLOCKING 0x0 ;  /* 0x0000000000007b1d */ /* 0x000fec0000010000 */
[----:B------:R-:W-:Y:S04]  /*03c0*/  LDS R26, [R5] ;  /* 0x00000000051a7984 */ /* 0x000fe80000000800 */
[----:B------:R-:W0:Y:S04]  /*03d0*/  LDS.64 R14, [R11] ;  /* 0x000000000b0e7984 */ /* 0x000e280000000a00 */
[----:B------:R-:W1:Y:S04]  /*03e0*/  LDS R28, [R5+0x28] ;  /* 0x00002800051c7984 */ /* 0x000e680000000800 */
[----:B------:R-:W-:Y:S04]  /*03f0*/  LDS R25, [R5+0x50] ;  /* 0x0000500005197984 */ /* 0x000fe80000000800 */
[----:B------:R-:W2:Y:S04]  /*0400*/  LDS.64 R16, [R11+0x8] ;  /* 0x000008000b107984 */ /* 0x000ea80000000a00 */
[----:B------:R-:W3:Y:S04]  /*0410*/  LDS R24, [R5+0x78] ;  /* 0x0000780005187984 */ /* 0x000ee80000000800 */
[----:B------:R-:W-:Y:S04]  /*0420*/  LDS.64 R18, [R11+0x10] ;  /* 0x000010000b127984 */ /* 0x000fe80000000a00 */
[----:B------:R-:W-:Y:S04]  /*0430*/  LDS R22, [R5+0xc8] ;  /* 0x0000c80005167984 */ /* 0x000fe80000000800 */
[----:B------:R-:W-:Y:S01]  /*0440*/  LDS R27, [R5+0xf0] ;  /* 0x0000f000051b7984 */ /* 0x000fe20000000800 */
[----:B0-----:R-:W-:-:S03]  /*0450*/  FFMA R14, R14, R26, R21 ;  /* 0x0000001a0e0e7223 */ /* 0x001fc60000000015 */
[----:B------:R-:W0:Y:S01]  /*0460*/  LDS R21, [R5+0xa0] ;  /* 0x0000a00005157984 */ /* 0x000e220000000800 */
[----:B-1----:R-:W-:Y:S02]  /*0470*/  FFMA R23, R28, R15, R14 ;  /* 0x0000000f1c177223 */ /* 0x002fe4000000000e */
[----:B------:R-:W1:Y:S01]  /*0480*/  @!P2 LDC.64 R14, c[0x0][0x380] ;  /* 0x0000e000ff0eab82 */ /* 0x000e620000000a00 */
[----:B------:R-:W-:Y:S01]  /*0490*/  LDS R26, [R5+0x118] ;  /* 0x00011800051a7984 */ /* 0x000fe20000000800 */
[----:B--2---:R-:W-:-:S04]  /*04a0*/  FFMA R23, R16, R25, R23 ;  /* 0x0000001910177223 */ /* 0x004fc80000000017 */
[----:B---3--:R-:W-:Y:S02]  /*04b0*/  FFMA R17, R24, R17, R23 ;  /* 0x0000001118117223 */ /* 0x008fe40000000017 */
[----:B------:R-:W-:Y:S01]  /*04c0*/  LDS R24, [R5+0x168] ;  /* 0x0001680005187984 */ /* 0x000fe20000000800 */
[----:B------:R-:W-:Y:S01]  /*04d0*/  @!P2 IADD3 R23, PT, PT, R9, 0xa, RZ ;  /* 0x0000000a0917a810 */ /* 0x000fe20007ffe0ff */
[----:B------:R-:W-:Y:S02]  /*04e0*/  HFMA2 R29, -RZ, RZ, 0, 0 ;  /* 0x00000000ff1d7431 */ /* 0x000fe400000001ff */
[----:B0-----:R-:W-:Y:S02]  /*04f0*/  FFMA R17, R18, R21, R17 ;  /* 0x0000001512117223 */ /* 0x001fe40000000011 */
[----:B------:R-:W-:Y:S02]  /*0500*/  LDS R21, [R5+0x140] ;  /* 0x0001400005157984 */ /* 0x000fe40000000800 */
[----:B------:R-:W-:-:S02]  /*0510*/  FFMA R25, R22, R19, R17 ;  /* 0x0000001316197223 */ /* 0x000fc40000000011 */
[----:B------:R-:W0:Y:S04]  /*0520*/  LDS.64 R16, [R11+0x18] ;  /* 0x000018000b107984 */ /* 0x000e280000000a00 */
[----:B------:R-:W2:Y:S01]  /*0530*/  LDS.64 R18, [R11+0x20] ;  /* 0x000020000b127984 */ /* 0x000ea20000000a00 */
[----:B-1----:R-:W-:Y:S01]  /*0540*/  @!P2 IMAD.WIDE.U32 R14, R23, 0x4, R14 ;  /* 0x00000004170ea825 */ /* 0x002fe200078e000e */
[----:B------:R-:W-:Y:S06]  /*0550*/  BAR.SYNC.DEFER_BLOCKING 0x0 ;  /* 0x0000000000007b1d */ /* 0x000fec0000010000 */
[----:B------:R-:W3:Y:S01]  /*0560*/  @!P2 LDG.E R29, desc[UR10][R14.64] ;  /* 0x0000000a0e1da981 */ /* 0x000ee2000c1e1900 */
[----:B------:R-:W-:-:S04]  /*0570*/  IADD3 R22, PT, PT, R3, 0xa, RZ ;  /* 0x0000000a03167810 */ /* 0x000fc80007ffe0ff */
[----:B------:R-:W-:-:S13]  /*0580*/  ISETP.GE.U32.OR P0, PT, R22, UR7, P0 ;  /* 0x0000000716007c0c */ /* 0x000fda0008706470 */
[----:B------:R-:W1:Y:S01]  /*0590*/  @!P0 LDC.64 R22, c[0x0][0x388] ;  /* 0x0000e200ff168b82 */ /* 0x000e620000000a00 */
[----:B---3--:R1:W-:Y:S02]  /*05a0*/  STS [R4], R29 ;  /* 0x0000001d04007388 */ /* 0x0083e40000000800 */
[----:B-1----:R-:W-:Y:S01]  /*05b0*/  @!P0 IMAD.WIDE.U32 R28, R12, 0x4, R22 ;  /* 0x000000040c1c8825 */ /* 0x002fe200078e0016 */
[----:B------:R-:W-:-:S06]  /*05c0*/  MOV R23, RZ ;  /* 0x000000ff00177202 */ /* 0x000fcc0000000f00 */
[----:B------:R-:W3:Y:S01]  /*05d0*/  @!P0 LDG.E R23, desc[UR10][R28.64] ;  /* 0x0000000a1c178981 */ /* 0x000ee2000c1e1900 */
[----:B0-----:R-:W-:-:S04]  /*05e0*/  FFMA R25, R16, R27, R25 ;  /* 0x0000001b10197223 */ /* 0x001fc80000000019 */
[----:B------:R-:W-:-:S04]  /*05f0*/  FFMA R27, R26, R17, R25 ;  /* 0x000000111a1b7223 */ /* 0x000fc80000000019 */
[----:B--2---:R-:W-:-:S04]  /*0600*/  FFMA R21, R18, R21, R27 ;  /* 0x0000001512157223 */ /* 0x004fc8000000001b */
[----:B------:R-:W-:Y:S01]  /*0610*/  FFMA R27, R24, R19, R21 ;  /* 0x00000013181b7223 */ /* 0x000fe20000000015 */
[----:B------:R-:W-:-:S04]  /*0620*/  UIADD3 UR4, UPT, UPT, UR4, 0x2, URZ ;  /* 0x0000000204047890 */ /* 0x000fc8000fffe0ff */
[----:B------:R-:W-:Y:S01]  /*0630*/  UISETP.NE.AND UP0, UPT, UR4, URZ, UPT ;  /* 0x000000ff0400728c */ /* 0x000fe2000bf05270 */
[----:B------:R-:W-:Y:S01]  /*0640*/  IADD3 R3, PT, PT, R3, 0x14, RZ ;  /* 0x0000001403037810 */ /* 0x000fe20007ffe0ff */
[C---:B------:R-:W-:Y:S01]  /*0650*/  IMAD R8, R7.reuse, 0x14, R8 ;  /* 0x0000001407087824 */ /* 0x040fe200078e0208 */
[----:B------:R-:W-:Y:S01]  /*0660*/  IADD3 R10, PT, PT, R10, 0x14, RZ ;  /* 0x000000140a0a7810 */ /* 0x000fe20007ffe0ff */
[----:B------:R-:W-:Y:S01]  /*0670*/  IMAD R12, R7, 0x14, R12 ;  /* 0x00000014070c7824 */ /* 0x000fe200078e020c */
[----:B------:R-:W-:Y:S01]  /*0680*/  IADD3 R9, PT, PT, R9, 0x14, RZ ;  /* 0x0000001409097810 */ /* 0x000fe20007ffe0ff */
[----:B------:R-:W-:Y:S01]  /*0690*/  UIADD3 UR6, UPT, UPT, UR6, 0x14, URZ ;  /* 0x0000001406067890 */ /* 0x000fe2000fffe0ff */
        /* <DEDUP_REMOVED lines=8> */
[----:B------:R-:W-:Y:S04]  /*0720*/  LDS R21, [R5+0xa0] ;  /* 0x0000a00005157984 */ /* 0x000fe80000000800 */
[----:B------:R-:W4:Y:S04]  /*0730*/  LDS.64 R18, [R11+0x10] ;  /* 0x000010000b127984 */ /* 0x000f280000000a00 */
[----:B------:R-:W-:Y:S01]  /*0740*/  LDS R24, [R5+0x118] ;  /* 0x0001180005187984 */ /* 0x000fe20000000800 */
[----:B0-----:R-:W-:-:S04]  /*0750*/  FFMA R23, R14, R23, R27 ;  /* 0x000000170e177223 */ /* 0x001fc8000000001b */
[----:B-1----:R-:W-:Y:S02]  /*0760*/  FFMA R15, R22, R15, R23 ;  /* 0x0000000f160f7223 */ /* 0x002fe40000000017 */
[----:B------:R-:W0:Y:S04]  /*0770*/  LDS R22, [R5+0xc8] ;  /* 0x0000c80005167984 */ /* 0x000e280000000800 */
[----:B------:R-:W-:Y:S01]  /*0780*/  LDS R23, [R5+0xf0] ;  /* 0x0000f00005177984 */ /* 0x000fe20000000800 */
[----:B--2---:R-:W-:-:S03]  /*0790*/  FFMA R25, R16, R25, R15 ;  /* 0x0000001910197223 */ /* 0x004fc6000000000f */
[----:B------:R-:W1:Y:S01]  /*07a0*/  LDS.64 R14, [R11+0x18] ;  /* 0x000018000b0e7984 */ /* 0x000e620000000a00 */
[----:B---3--:R-:W-:-:S03]  /*07b0*/  FFMA R27, R26, R17, R25 ;  /* 0x000000111a1b7223 */ /* 0x008fc60000000019 */
[----:B------:R-:W-:Y:S04]  /*07c0*/  LDS R25, [R5+0x140] ;  /* 0x0001400005197984 */ /* 0x000fe80000000800 */
[----:B------:R-:W2:Y:S01]  /*07d0*/  LDS.64 R16, [R11+0x20] ;  /* 0x000020000b107984 */ /* 0x000ea20000000a00 */
[----:B----4-:R-:W-:-:S03]  /*07e0*/  FFMA R21, R18, R21, R27 ;  /* 0x0000001512157223 */ /* 0x010fc6000000001b */
[----:B------:R-:W3:Y:S01]  /*07f0*/  LDS R27, [R5+0x168] ;  /* 0x00016800051b7984 */ /* 0x000ee20000000800 */
[----:B0-----:R-:W-:-:S04]  /*0800*/  FFMA R19, R22, R19, R21 ;  /* 0x0000001316137223 */ /* 0x001fc80000000015 */
[----:B-1----:R-:W-:-:S04]  /*0810*/  FFMA R19, R14, R23, R19 ;  /* 0x000000170e137223 */ /* 0x002fc80000000013 */
[----:B------:R-:W-:-:S04]  /*0820*/  FFMA R15, R24, R15, R19 ;  /* 0x0000000f180f7223 */ /* 0x000fc80000000013 */
[----:B--2---:R-:W-:-:S04]  /*0830*/  FFMA R16, R16, R25, R15 ;  /* 0x0000001910107223 */ /* 0x004fc8000000000f */
[----:B---3--:R-:W-:Y:S01]  /*0840*/  FFMA R21, R27, R17, R16 ;  /* 0x000000111b157223 */ /* 0x008fe20000000010 */
[----:B------:R-:W-:Y:S06]  /*0850*/  BAR.SYNC.DEFER_BLOCKING 0x0 ;  /* 0x0000000000007b1d */ /* 0x000fec0000010000 */
[----:B------:R-:W-:Y:S05]  /*0860*/  BRA.U UP0, `(.L_x_1) ;  /* 0xfffffff900907547 */ /* 0x000fea000b83ffff */
[----:B------:R-:W-:-:S12]  /*0870*/  UIADD3 UR4, UPT, UPT, UR6, -0xa, URZ ;  /* 0xfffffff606047890 */ /* 0x000fd8000fffe0ff */
.L_x_0:
[----:B------:R-:W-:Y:S01]  /*0880*/  ULOP3.LUT UR5, UR5, 0x1, URZ, 0xc0, !UPT ;  /* 0x0000000105057892 */ /* 0x000fe2000f8ec0ff */
[----:B------:R-:W0:Y:S03]  /*0890*/  LDCU UR8, c[0x0][0x3a0] ;  /* 0x00007400ff0877ac */ /* 0x000e260008000800 */
[----:B------:R-:W-:-:S09]  /*08a0*/  UISETP.NE.U32.AND UP0, UPT, UR5, 0x1, UPT ;  /* 0x000000010500788c */ /* 0x000fd2000bf05070 */
[----:B------:R-:W-:Y:S05]  /*08b0*/  BRA.U !UP0, `(.L_x_2) ;  /* 0x0000000108bc7547 */ /* 0x000fea000b800000 */
[----:B------:R-:W1:Y:S01]  /*08c0*/  LDCU UR5, c[0x0][0x398] ;  /* 0x00007300ff0577ac */ /* 0x000e620008000800 */
[----:B------:R-:W-:Y:S02]  /*08d0*/  IADD3 R10, PT, PT, R2, UR4, RZ ;  /* 0x00000004020a7c10 */ /* 0x000fe4000fffe0ff */
[----:B------:R-:W-:Y:S01]  /*08e0*/  IADD3 R15, PT, PT, R0, UR4, RZ ;  /* 0x00000004000f7c10 */ /* 0x000fe2000fffe0ff */
[----:B------:R-:W2:Y:S01]  /*08f0*/  LDCU UR6, c[0x0][0x3a0] ;  /* 0x00007400ff0677ac */ /* 0x000ea20008000800 */
[----:B------:R-:W-:Y:S02]  /*0900*/  ISETP.GE.U32.AND P0, PT, R10, UR7, PT ;  /* 0x000000070a007c0c */ /* 0x000fe4000bf06070 */
[----:B------:R-:W-:Y:S02]  /*0910*/  ISETP.GE.U32.AND P1, PT, R15, UR7, PT ;  /* 0x000000070f007c0c */ /* 0x000fe4000bf26070 */
[----:B------:R-:W-:Y:S02]  /*0920*/  MOV R19, RZ ;  /* 0x000000ff00137202 */ /* 0x000fe40000000f00 */
[----:B-1----:R-:W-:-:S02]  /*0930*/  ISETP.GE.U32.OR P0, PT, R13, UR5, P0 ;  /* 0x000000050d007c0c */ /* 0x002fc40008706470 */
[----:B--2---:R-:W-:-:S11]  /*0940*/  ISETP.GE.U32.OR P1, PT, R20, UR6, P1 ;  /* 0x0000000614007c0c */ /* 0x004fd60008f26470 */
[----:B------:R-:W1:Y:S01]  /*0950*/  @!P0 LDC.64 R8, c[0x0][0x380] ;  /* 0x0000e000ff088b82 */ /* 0x000e620000000a00 */
[----:B------:R-:W-:Y:S02]  /*0960*/  @!P0 IMAD R7, R13, UR7, R10 ;  /* 0x000000070d078c24 */ /* 0x000fe4000f8e020a */
[----:B------:R-:W-:-:S05]  /*0970*/  @!P1 IMAD R15, R15, UR6, R20 ;  /* 0x000000060f0f9c24 */ /* 0x000fca000f8e0214 */
[----:B------:R-:W2:Y:S01]  /*0980*/  @!P1 LDC.64 R2, c[0x0][0x388] ;  /* 0x0000e200ff029b82 */ /* 0x000ea20000000a00 */
[----:B-1----:R-:W-:-:S04]  /*0990*/  @!P0 IMAD.WIDE.U32 R8, R7, 0x4, R8 ;  /* 0x0000000407088825 */ /* 0x002fc800078e0008 */
[----:B------:R-:W-:Y:S02]  /*09a0*/  HFMA2 R7, -RZ, RZ, 0, 0 ;  /* 0x00000000ff077431 */ /* 0x000fe400000001ff */
[----:B--2---:R-:W-:-:S04]  /*09b0*/  @!P1 IMAD.WIDE.U32 R2, R15, 0x4, R2 ;  /* 0x000000040f029825 */ /* 0x004fc800078e0002 */
[----:B------:R-:W2:Y:S04]  /*09c0*/  @!P0 LDG.E R7, desc[UR10][R8.64] ;  /* 0x0000000a08078981 */ /* 0x000ea8000c1e1900 */
[----:B------:R-:W3:Y:S04]  /*09d0*/  @!P1 LDG.E R19, desc[UR10][R2.64] ;  /* 0x0000000a02139981 */ /* 0x000ee8000c1e1900 */
[----:B--2---:R-:W-:Y:S04]  /*09e0*/  STS [R4], R7 ;  /* 0x0000000704007388 */ /* 0x004fe80000000800 */
[----:B---3--:R-:W-:Y:S01]  /*09f0*/  STS [R6], R19 ;  /* 0x0000001306007388 */ /* 0x008fe20000000800 */
[----:B------:R-:W-:Y:S06]  /*0a00*/  BAR.SYNC.DEFER_BLOCKING 0x0 ;  /* 0x0000000000007b1d */ /* 0x000fec0000010000 */
[----:B------:R-:W-:Y:S04]  /*0a10*/  LDS R12, [R5] ;  /* 0x00000000050c7984 */ /* 0x000fe80000000800 */
[----:B------:R-:W1:Y:S04]  /*0a20*/  LDS.64 R16, [R11] ;  /* 0x000000000b107984 */ /* 0x000e680000000a00 */
[----:B------:R-:W2:Y:S04]  /*0a30*/  LDS R25, [R5+0x28] ;  /* 0x0000280005197984 */ /* 0x000ea80000000800 */
[----:B------:R-:W-:Y:S04]  /*0a40*/  LDS R18, [R5+0x50] ;  /* 0x0000500005127984 */ /* 0x000fe80000000800 */
[----:B------:R-:W3:Y:S04]  /*0a50*/  LDS.64 R14, [R11+0x8] ;  /* 0x000008000b0e7984 */ /* 0x000ee80000000a00 */
[----:B------:R-:W4:Y:S04]  /*0a60*/  LDS R27, [R5+0x78] ;  /* 0x00007800051b7984 */ /* 0x000f280000000800 */
[----:B------:R-:W-:Y:S04]  /*0a70*/  LDS R22, [R5+0xa0] ;  /* 0x0000a00005167984 */ /* 0x000fe80000000800 */
[----:B------:R-:W5:Y:S04]  /*0a80*/  LDS.64 R8, [R11+0x10] ;  /* 0x000010000b087984 */ /* 0x000f680000000a00 */
[----:B------:R-:W0:Y:S04]  /*0a90*/  LDS R4, [R5+0xc8] ;  /* 0x0000c80005047984 */ /* 0x000e280000000800 */
[----:B------:R-:W-:Y:S04]  /*0aa0*/  LDS R23, [R5+0xf0] ;  /* 0x0000f00005177984 */ /* 0x000fe80000000800 */
[----:B------:R-:W0:Y:S04]  /*0ab0*/  LDS.64 R2, [R11+0x18] ;  /* 0x000018000b027984 */ /* 0x000e280000000a00 */
[----:B------:R-:W0:Y:S01]  /*0ac0*/  LDS R0, [R5+0x118] ;  /* 0x0001180005007984 */ /* 0x000e220000000800 */
[----:B-1----:R-:W-:-:S03]  /*0ad0*/  FFMA R12, R16, R12, R21 ;  /* 0x0000000c100c7223 */ /* 0x002fc60000000015 */
[----:B------:R-:W-:Y:S01]  /*0ae0*/  LDS R19, [R5+0x140] ;  /* 0x0001400005137984 */ /* 0x000fe20000000800 */
[----:B--2---:R-:W-:-:S03]  /*0af0*/  FFMA R17, R25, R17, R12 ;  /* 0x0000001119117223 */ /* 0x004fc6000000000c */
[----:B------:R-:W1:Y:S04]  /*0b00*/  LDS.64 R6, [R11+0x20] ;  /* 0x000020000b067984 */ /* 0x000e680000000a00 */
[----:B------:R-:W2:Y:S01]  /*0b10*/  LDS R10, [R5+0x168] ;  /* 0x00016800050a7984 */ /* 0x000ea20000000800 */
[----:B---3--:R-:W-:-:S04]  /*0b20*/  FFMA R14, R14, R18, R17 ;  /* 0x000000120e0e7223 */ /* 0x008fc80000000011 */
[----:B----4-:R-:W-:-:S04]  /*0b30*/  FFMA R15, R27, R15, R14 ;  /* 0x0000000f1b0f7223 */ /* 0x010fc8000000000e */
[----:B-----5:R-:W-:-:S04]  /*0b40*/  FFMA R15, R8, R22, R15 ;  /* 0x00000016080f7223 */ /* 0x020fc8000000000f */
[----:B0-----:R-:W-:-:S04]  /*0b50*/  FFMA R9, R4, R9, R15 ;  /* 0x0000000904097223 */ /* 0x001fc8000000000f */
[----:B------:R-:W-:-:S04]  /*0b60*/  FFMA R9, R2, R23, R9 ;  /* 0x0000001702097223 */ /* 0x000fc80000000009 */
[----:B------:R-:W-:-:S04]  /*0b70*/  FFMA R3, R0, R3, R9 ;  /* 0x0000000300037223 */ /* 0x000fc80000000009 */
[----:B-1----:R-:W-:-:S04]  /*0b80*/  FFMA R3, R6, R19, R3 ;  /* 0x0000001306037223 */ /* 0x002fc80000000003 */
[----:B--2---:R-:W-:Y:S01]  /*0b90*/  FFMA R21, R10, R7, R3 ;  /* 0x000000070a157223 */ /* 0x004fe20000000003 */
[----:B------:R-:W-:Y:S06]  /*0ba0*/  BAR.SYNC.DEFER_BLOCKING 0x0 ;  /* 0x0000000000007b1d */ /* 0x000fec0000010000 */
.L_x_2:
[----:B------:R-:W1:Y:S01]  /*0bb0*/  LDCU UR4, c[0x0][0x398] ;  /* 0x00007300ff0477ac */ /* 0x000e620008000800 */
[----:B0-----:R-:W-:-:S04]  /*0bc0*/  ISETP.GE.U32.AND P0, PT, R20, UR8, PT ;  /* 0x0000000814007c0c */ /* 0x001fc8000bf06070 */
[----:B-1----:R-:W-:-:S13]  /*0bd0*/  ISETP.GE.U32.OR P0, PT, R13, UR4, P0 ;  /* 0x000000040d007c0c */ /* 0x002fda0008706470 */
[----:B------:R-:W-:Y:S05]  /*0be0*/  @P0 EXIT ;  /* 0x000000000000094d */ /* 0x000fea0003800000 */
[----:B------:R-:W0:Y:S01]  /*0bf0*/  LDC.64 R2, c[0x0][0x390] ;  /* 0x0000e400ff027b82 */ /* 0x000e220000000a00 */
[----:B------:R-:W-:-:S04]  /*0c00*/  IMAD R13, R13, UR8, R20 ;  /* 0x000000080d0d7c24 */ /* 0x000fc8000f8e0214 */
[----:B0-----:R-:W-:-:S05]  /*0c10*/  IMAD.WIDE.U32 R2, R13, 0x4, R2 ;  /* 0x000000040d027825 */ /* 0x001fca00078e0002 */
[----:B------:R-:W-:Y:S01]  /*0c20*/  STG.E desc[UR10][R2.64], R21 ;  /* 0x0000001502007986 */ /* 0x000fe2000c10190a */
[----:B------:R-:W-:Y:S05]  /*0c30*/  EXIT ;  /* 0x000000000000794d */ /* 0x000fea0003800000 */
.L_x_3:
[----:B------:R-:W-:-:S00]  /*0c40*/  BRA `(.L_x_3) ;  /* 0xfffffffc00fc7947 */ /* 0x000fc0000383ffff */
[----:B------:R-:W-:-:S00]  /*0c50*/  NOP ;  /* 0x0000000000007918 */ /* 0x000fc00000000000 */
        /* <DEDUP_REMOVED lines=10> */
.L_x_4:


//--------------------- .nv.shared._Z7x_dot_wPfS_S_jjj --------------------------
	.section	.nv.shared._Z7x_dot_wPfS_S_jjj,"aw",@nobits
	.sectionflags	@""
	.align	4
.nv.shared._Z7x_dot_wPfS_S_jjj:
	.zero		1824


//--------------------- .nv.shared.reserved.0     --------------------------
	.section	.nv.shared.reserved.0,"aw",@nobits
	.weak		__nv_reservedSMEM_offset_0_alias
	.size		__nv_reservedSMEM_offset_0_alias, 0, 64
	.other		__nv_reservedSMEM_offset_0_alias,@"STO_CUDA_RESERVED_SHARED STV_DEFAULT"
__nv_reservedSMEM_offset_0_alias:
	.zero		0
	.zero		64


//--------------------- .nv.constant0._Z7x_dot_wPfS_S_jjj --------------------------
	.section	.nv.constant0._Z7x_dot_wPfS_S_jjj,"a",@progbits
	.sectionflags	@""
	.align	4
.nv.constant0._Z7x_dot_wPfS_S_jjj:
	.zero		932


//--------------------- SYMBOLS --------------------------

	.type		.nv.reservedSmem.offset0,@object
	.size		.nv.reservedSmem.offset0,0x4
	.type		.nv.reservedSmem.cap,@object
	.size		.nv.reservedSmem.cap,0x4
